//
// Generated by NVIDIA NVVM Compiler
//
// Compiler Build ID: CL-36424714
// Cuda compilation tools, release 13.0, V13.0.88
// Based on NVVM 20.0.0
//

.version 9.0
.target sm_100
.address_size 64

	// .globl	_Z9addKerneliiPi
.global .align 4 .u32 d_x;
.global .align 4 .u32 d_y;
.global .align 4 .u32 a;
.global .align 4 .u32 b;

.visible .entry _Z9addKerneliiPi(
	.param .u32 _Z9addKerneliiPi_param_0,
	.param .u32 _Z9addKerneliiPi_param_1,
	.param .u64 .ptr .align 1 _Z9addKerneliiPi_param_2
)
{
	.reg .b32 	%r<4>;
	.reg .b64 	%rd<3>;

	ld.param.u32 	%r1, [_Z9addKerneliiPi_param_0];
	ld.param.u32 	%r2, [_Z9addKerneliiPi_param_1];
	ld.param.u64 	%rd1, [_Z9addKerneliiPi_param_2];
	cvta.to.global.u64 	%rd2, %rd1;
	add.s32 	%r3, %r2, %r1;
	st.global.u32 	[%rd2], %r3;
	ret;

}
	// .globl	_Z14multiplyKerneliiPi
.visible .entry _Z14multiplyKerneliiPi(
	.param .u32 _Z14multiplyKerneliiPi_param_0,
	.param .u32 _Z14multiplyKerneliiPi_param_1,
	.param .u64 .ptr .align 1 _Z14multiplyKerneliiPi_param_2
)
{
	.reg .b32 	%r<4>;
	.reg .b64 	%rd<3>;

	ld.param.u32 	%r1, [_Z14multiplyKerneliiPi_param_0];
	ld.param.u32 	%r2, [_Z14multiplyKerneliiPi_param_1];
	ld.param.u64 	%rd1, [_Z14multiplyKerneliiPi_param_2];
	cvta.to.global.u64 	%rd2, %rd1;
	mul.lo.s32 	%r3, %r2, %r1;
	st.global.u32 	[%rd2], %r3;
	ret;

}


// ===== COMPILED SASS (sm_100) =====

	.target	sm_100

	.elftype	@"ET_EXEC"


//--------------------- .note.nv.tkinfo           --------------------------
	.section	.note.nv.tkinfo,"",@"SHT_NOTE"
	.sectionflags	@"SHF_NOTE_NV_TKINFO"
	.tkinfo
        /*0018*/ 	.word	0x00000002
        /*0030*/ 	.string	""
        /*0030*/ 	.string	"ptxas"
        /*0030*/ 	.string	"Cuda compilation tools, release 13.0, V13.0.88"
        /*0030*/ 	.string	"Build cuda_13.0.r13.0/compiler.36424714_0"
        /*0030*/ 	.string	"-arch sm_100 -m 64 "



//--------------------- .note.nv.cuinfo           --------------------------
	.section	.note.nv.cuinfo,"",@"SHT_NOTE"
	.sectionflags	@"SHF_NOTE_NV_CUINFO"
        /*0018*/ 	.short	0x0002
        /*001a*/ 	.short	0x0064
        /*001c*/ 	.short	0x0082
	.zero		2


//--------------------- .nv.info                  --------------------------
	.section	.nv.info,"",@"SHT_CUDA_INFO"
	.align	4


	//----- nvinfo : EIATTR_REGCOUNT
	.align		4
        /*0000*/ 	.byte	0x04, 0x2f
        /*0002*/ 	.short	(.L_5 - .L_4)
	.align		4
.L_4:
        /*0004*/ 	.word	index@(_Z9addKerneliiPi)
        /*0008*/ 	.word	0x00000008


	//----- nvinfo : EIATTR_FRAME_SIZE
	.align		4
.L_5:
        /*000c*/ 	.byte	0x04, 0x11
        /*000e*/ 	.short	(.L_7 - .L_6)
	.align		4
.L_6:
        /*0010*/ 	.word	index@(_Z9addKerneliiPi)
        /*0014*/ 	.word	0x00000000


	//----- nvinfo : EIATTR_REGCOUNT
	.align		4
.L_7:
        /*0018*/ 	.byte	0x04, 0x2f
        /*001a*/ 	.short	(.L_9 - .L_8)
	.align		4
.L_8:
        /*001c*/ 	.word	index@(_Z14multiplyKerneliiPi)
        /*0020*/ 	.word	0x00000008


	//----- nvinfo : EIATTR_FRAME_SIZE
	.align		4
.L_9:
        /*0024*/ 	.byte	0x04, 0x11
        /*0026*/ 	.short	(.L_11 - .L_10)
	.align		4
.L_10:
        /*0028*/ 	.word	index@(_Z14multiplyKerneliiPi)
        /*002c*/ 	.word	0x00000000


	//----- nvinfo : EIATTR_MIN_STACK_SIZE
	.align		4
.L_11:
        /*0030*/ 	.byte	0x04, 0x12
        /*0032*/ 	.short	(.L_13 - .L_12)
	.align		4
.L_12:
        /*0034*/ 	.word	index@(_Z14multiplyKerneliiPi)
        /*0038*/ 	.word	0x00000000


	//----- nvinfo : EIATTR_MIN_STACK_SIZE
	.align		4
.L_13:
        /*003c*/ 	.byte	0x04, 0x12
        /*003e*/ 	.short	(.L_15 - .L_14)
	.align		4
.L_14:
        /*0040*/ 	.word	index@(_Z9addKerneliiPi)
        /*0044*/ 	.word	0x00000000
.L_15:


//--------------------- .nv.compat                --------------------------
	.section	.nv.compat,"",@"SHT_CUDA_COMPAT_INFO"
	.align	4
        /*0000*/ 	.byte	0x02, 0x09, 0x00, 0x00, 0x02, 0x02, 0x01, 0x00, 0x02, 0x05, 0x05, 0x00, 0x03, 0x07, 0x01, 0x01
        /*0010*/ 	.byte	0x02, 0x03, 0x00, 0x00, 0x02, 0x06, 0x01, 0x00, 0x04, 0x0b, 0x08, 0x00, 0x09, 0x00, 0x00, 0x00
        /*0020*/ 	.byte	0x00, 0x00, 0x00, 0x00


//--------------------- .nv.info._Z14multiplyKerneliiPi --------------------------
	.section	.nv.info._Z14multiplyKerneliiPi,"",@"SHT_CUDA_INFO"
	.sectionflags	@""
	.align	4


	//----- nvinfo : EIATTR_CUDA_API_VERSION
	.align		4
        /*0000*/ 	.byte	0x04, 0x37
        /*0002*/ 	.short	(.L_17 - .L_16)
.L_16:
        /*0004*/ 	.word	0x00000082


	//----- nvinfo : EIATTR_KPARAM_INFO
	.align		4
.L_17:
        /*0008*/ 	.byte	0x04, 0x17
        /*000a*/ 	.short	(.L_19 - .L_18)
.L_18:
        /*000c*/ 	.word	0x00000000
        /*0010*/ 	.short	0x0002
        /*0012*/ 	.short	0x0008
        /*0014*/ 	.byte	0x00, 0xf5, 0x21, 0x00


	//----- nvinfo : EIATTR_KPARAM_INFO
	.align		4
.L_19:
        /*0018*/ 	.byte	0x04, 0x17
        /*001a*/ 	.short	(.L_21 - .L_20)
.L_20:
        /*001c*/ 	.word	0x00000000
        /*0020*/ 	.short	0x0001
        /*0022*/ 	.short	0x0004
        /*0024*/ 	.byte	0x00, 0xf0, 0x11, 0x00


	//----- nvinfo : EIATTR_KPARAM_INFO
	.align		4
.L_21:
        /*0028*/ 	.byte	0x04, 0x17
        /*002a*/ 	.short	(.L_23 - .L_22)
.L_22:
        /*002c*/ 	.word	0x00000000
        /*0030*/ 	.short	0x0000
        /*0032*/ 	.short	0x0000
        /*0034*/ 	.byte	0x00, 0xf0, 0x11, 0x00


	//----- nvinfo : EIATTR_SPARSE_MMA_MASK
	.align		4
.L_23:
        /*0038*/ 	.byte	0x03, 0x50
        /*003a*/ 	.short	0x0000


	//----- nvinfo : EIATTR_MAXREG_COUNT
	.align		4
        /*003c*/ 	.byte	0x03, 0x1b
        /*003e*/ 	.short	0x00ff


	//----- nvinfo : EIATTR_MERCURY_ISA_VERSION
	.align		4
        /*0040*/ 	.byte	0x03, 0x5f
        /*0042*/ 	.short	0x0101


	//----- nvinfo : EIATTR_VRC_CTA_INIT_COUNT
	.align		4
        /*0044*/ 	.byte	0x02, 0x4a
	.zero		1
	.zero		1


	//----- nvinfo : EIATTR_EXIT_INSTR_OFFSETS
	.align		4
        /*0048*/ 	.byte	0x04, 0x1c
        /*004a*/ 	.short	(.L_25 - .L_24)


	//   ....[0]....
.L_24:
        /*004c*/ 	.word	0x00000060


	//----- nvinfo : EIATTR_CBANK_PARAM_SIZE
	.align		4
.L_25:
        /*0050*/ 	.byte	0x03, 0x19
        /*0052*/ 	.short	0x0010


	//----- nvinfo : EIATTR_PARAM_CBANK
	.align		4
        /*0054*/ 	.byte	0x04, 0x0a
        /*0056*/ 	.short	(.L_27 - .L_26)
	.align		4
.L_26:
        /*0058*/ 	.word	index@(.nv.constant0._Z14multiplyKerneliiPi)
        /*005c*/ 	.short	0x0380
        /*005e*/ 	.short	0x0010


	//----- nvinfo : EIATTR_SW_WAR
	.align		4
.L_27:
        /*0060*/ 	.byte	0x04, 0x36
        /*0062*/ 	.short	(.L_29 - .L_28)
.L_28:
        /*0064*/ 	.word	0x00000008
.L_29:


//--------------------- .nv.info._Z9addKerneliiPi --------------------------
	.section	.nv.info._Z9addKerneliiPi,"",@"SHT_CUDA_INFO"
	.sectionflags	@""
	.align	4


	//----- nvinfo : EIATTR_CUDA_API_VERSION
	.align		4
        /*0000*/ 	.byte	0x04, 0x37
        /*0002*/ 	.short	(.L_31 - .L_30)
.L_30:
        /*0004*/ 	.word	0x00000082


	//----- nvinfo : EIATTR_KPARAM_INFO
	.align		4
.L_31:
        /*0008*/ 	.byte	0x04, 0x17
        /*000a*/ 	.short	(.L_33 - .L_32)
.L_32:
        /*000c*/ 	.word	0x00000000
        /*0010*/ 	.short	0x0002
        /*0012*/ 	.short	0x0008
        /*0014*/ 	.byte	0x00, 0xf5, 0x21, 0x00


	//----- nvinfo : EIATTR_KPARAM_INFO
	.align		4
.L_33:
        /*0018*/ 	.byte	0x04, 0x17
        /*001a*/ 	.short	(.L_35 - .L_34)
.L_34:
        /*001c*/ 	.word	0x00000000
        /*0020*/ 	.short	0x0001
        /*0022*/ 	.short	0x0004
        /*0024*/ 	.byte	0x00, 0xf0, 0x11, 0x00


	//----- nvinfo : EIATTR_KPARAM_INFO
	.align		4
.L_35:
        /*0028*/ 	.byte	0x04, 0x17
        /*002a*/ 	.short	(.L_37 - .L_36)
.L_36:
        /*002c*/ 	.word	0x00000000
        /*0030*/ 	.short	0x0000
        /*0032*/ 	.short	0x0000
        /*0034*/ 	.byte	0x00, 0xf0, 0x11, 0x00


	//----- nvinfo : EIATTR_SPARSE_MMA_MASK
	.align		4
.L_37:
        /*0038*/ 	.byte	0x03, 0x50
        /*003a*/ 	.short	0x0000


	//----- nvinfo : EIATTR_MAXREG_COUNT
	.align		4
        /*003c*/ 	.byte	0x03, 0x1b
        /*003e*/ 	.short	0x00ff


	//----- nvinfo : EIATTR_MERCURY_ISA_VERSION
	.align		4
        /*0040*/ 	.byte	0x03, 0x5f
        /*0042*/ 	.short	0x0101


	//----- nvinfo : EIATTR_VRC_CTA_INIT_COUNT
	.align		4
        /*0044*/ 	.byte	0x02, 0x4a
	.zero		1
	.zero		1


	//----- nvinfo : EIATTR_EXIT_INSTR_OFFSETS
	.align		4
        /*0048*/ 	.byte	0x04, 0x1c
        /*004a*/ 	.short	(.L_39 - .L_38)


	//   ....[0]....
.L_38:
        /*004c*/ 	.word	0x00000060


	//----- nvinfo : EIATTR_CBANK_PARAM_SIZE
	.align		4
.L_39:
        /*0050*/ 	.byte	0x03, 0x19
        /*0052*/ 	.short	0x0010


	//----- nvinfo : EIATTR_PARAM_CBANK
	.align		4
        /*0054*/ 	.byte	0x04, 0x0a
        /*0056*/ 	.short	(.L_41 - .L_40)
	.align		4
.L_40:
        /*0058*/ 	.word	index@(.nv.constant0._Z9addKerneliiPi)
        /*005c*/ 	.short	0x0380
        /*005e*/ 	.short	0x0010


	//----- nvinfo : EIATTR_SW_WAR
	.align		4
.L_41:
        /*0060*/ 	.byte	0x04, 0x36
        /*0062*/ 	.short	(.L_43 - .L_42)
.L_42:
        /*0064*/ 	.word	0x00000008
.L_43:


//--------------------- .nv.callgraph             --------------------------
	.section	.nv.callgraph,"",@"SHT_CUDA_CALLGRAPH"
	.align	4
	.sectionentsize	8
	.align		4
        /*0000*/ 	.word	0x00000000
	.align		4
        /*0004*/ 	.word	0xffffffff
	.align		4
        /*0008*/ 	.word	0x00000000
	.align		4
        /*000c*/ 	.word	0xfffffffe
	.align		4
        /*0010*/ 	.word	0x00000000
	.align		4
        /*0014*/ 	.word	0xfffffffd
	.align		4
        /*0018*/ 	.word	0x00000000
	.align		4
        /*001c*/ 	.word	0xfffffffc


//--------------------- .nv.constant4             --------------------------
	.section	.nv.constant4,"a",@progbits
	.align	8
	.align		8
.nv.constant4:
        /*0000*/ 	.dword	d_x
	.align		8
        /*0008*/ 	.dword	d_y
	.align		8
        /*0010*/ 	.dword	a
	.align		8
        /*0018*/ 	.dword	b


//--------------------- .text._Z14multiplyKerneliiPi --------------------------
	.section	.text._Z14multiplyKerneliiPi,"ax",@progbits
	.align	128
        .global         _Z14multiplyKerneliiPi
        .type           _Z14multiplyKerneliiPi,@function
        .size           _Z14multiplyKerneliiPi,(.L_x_2 - _Z14multiplyKerneliiPi)
        .other          _Z14multiplyKerneliiPi,@"STO_CUDA_ENTRY STV_DEFAULT"
_Z14multiplyKerneliiPi:
.text._Z14multiplyKerneliiPi:
[----:B------:R-:W-:Y:S08]  /*0000*/  LDC R1, c[0x0][0x37c] ;  /* 0x0000df00ff017b82 */ /* 0x000ff00000000800 */
[----:B------:R-:W0:Y:S01]  /*0010*/  LDC.64 R4, c[0x0][0x380] ;  /* 0x0000e000ff047b82 */ /* 0x000e220000000a00 */
[----:B------:R-:W1:Y:S07]  /*0020*/  LDCU.64 UR4, c[0x0][0x358] ;  /* 0x00006b00ff0477ac */ /* 0x000e6e0008000a00 */
[----:B------:R-:W1:Y:S01]  /*0030*/  LDC.64 R2, c[0x0][0x388] ;  /* 0x0000e200ff027b82 */ /* 0x000e620000000a00 */
[----:B0-----:R-:W-:-:S05]  /*0040*/  IMAD R5, R5, R4, RZ ;  /* 0x0000000405057224 */ /* 0x001fca00078e02ff */
[----:B-1----:R-:W-:Y:S01]  /*0050*/  STG.E desc[UR4][R2.64], R5 ;  /* 0x0000000502007986 */ /* 0x002fe2000c101904 */
[----:B------:R-:W-:Y:S05]  /*0060*/  EXIT ;  /* 0x000000000000794d */ /* 0x000fea0003800000 */
.L_x_0:
[----:B------:R-:W-:-:S00]  /*0070*/  BRA `(.L_x_0) ;  /* 0xfffffffc00fc7947 */ /* 0x000fc0000383ffff */
[----:B------:R-:W-:-:S00]  /*0080*/  NOP ;  /* 0x0000000000007918 */ /* 0x000fc00000000000 */
[----:B------:R-:W-:-:S00]  /*0090*/  NOP ;  /* 0x0000000000007918 */ /* 0x000fc00000000000 */
[----:B------:R-:W-:-:S00]  /*00a0*/  NOP ;  /* 0x0000000000007918 */ /* 0x000fc00000000000 */
[----:B------:R-:W-:-:S00]  /*00b0*/  NOP ;  /* 0x0000000000007918 */ /* 0x000fc00000000000 */
[----:B------:R-:W-:-:S00]  /*00c0*/  NOP ;  /* 0x0000000000007918 */ /* 0x000fc00000000000 */
[----:B------:R-:W-:-:S00]  /*00d0*/  NOP ;  /* 0x0000000000007918 */ /* 0x000fc00000000000 */
[----:B------:R-:W-:-:S00]  /*00e0*/  NOP ;  /* 0x0000000000007918 */ /* 0x000fc00000000000 */
[----:B------:R-:W-:-:S00]  /*00f0*/  NOP ;  /* 0x0000000000007918 */ /* 0x000fc00000000000 */
.L_x_2:


//--------------------- .text._Z9addKerneliiPi    --------------------------
	.section	.text._Z9addKerneliiPi,"ax",@progbits
	.align	128
        .global         _Z9addKerneliiPi
        .type           _Z9addKerneliiPi,@function
        .size           _Z9addKerneliiPi,(.L_x_3 - _Z9addKerneliiPi)
        .other          _Z9addKerneliiPi,@"STO_CUDA_ENTRY STV_DEFAULT"
_Z9addKerneliiPi:
.text._Z9addKerneliiPi:
[----:B------:R-:W-:Y:S08]  /*0000*/  LDC R1, c[0x0][0x37c] ;  /* 0x0000df00ff017b82 */ /* 0x000ff00000000800 */
[----:B------:R-:W0:Y:S01]  /*0010*/  LDC.64 R4, c[0x0][0x380] ;  /* 0x0000e000ff047b82 */ /* 0x000e220000000a00 */
[----:B------:R-:W1:Y:S07]  /*0020*/  LDCU.64 UR4, c[0x0][0x358] ;  /* 0x00006b00ff0477ac */ /* 0x000e6e0008000a00 */
[----:B------:R-:W1:Y:S01]  /*0030*/  LDC.64 R2, c[0x0][0x388] ;  /* 0x0000e200ff027b82 */ /* 0x000e620000000a00 */
[----:B0-----:R-:W-:-:S05]  /*0040*/  IADD3 R5, PT, PT, R5, R4, RZ ;  /* 0x0000000405057210 */ /* 0x001fca0007ffe0ff */
[----:B-1----:R-:W-:Y:S01]  /*0050*/  STG.E desc[UR4][R2.64], R5 ;  /* 0x0000000502007986 */ /* 0x002fe2000c101904 */
[----:B------:R-:W-:Y:S05]  /*0060*/  EXIT ;  /* 0x000000000000794d */ /* 0x000fea0003800000 */
.L_x_1:
        /* <DEDUP_REMOVED lines=9> */
.L_x_3:


//--------------------- .nv.shared.reserved.0     --------------------------
	.section	.nv.shared.reserved.0,"aw",@nobits
	.weak		__nv_reservedSMEM_offset_0_alias
	.size		__nv_reservedSMEM_offset_0_alias, 0, 64
	.other		__nv_reservedSMEM_offset_0_alias,@"STO_CUDA_RESERVED_SHARED STV_DEFAULT"
__nv_reservedSMEM_offset_0_alias:
	.zero		0
	.zero		64


//--------------------- .nv.global                --------------------------
	.section	.nv.global,"aw",@nobits
	.align	4
.nv.global:
	.type		a,@object
	.size		a,(d_x - a)
a:
	.zero		4
	.type		d_x,@object
	.size		d_x,(b - d_x)
d_x:
	.zero		4
	.type		b,@object
	.size		b,(d_y - b)
b:
	.zero		4
	.type		d_y,@object
	.size		d_y,(.L_1 - d_y)
d_y:
	.zero		4
.L_1:


//--------------------- .nv.constant0._Z14multiplyKerneliiPi --------------------------
	.section	.nv.constant0._Z14multiplyKerneliiPi,"a",@progbits
	.sectionflags	@""
	.align	4
.nv.constant0._Z14multiplyKerneliiPi:
	.zero		912


//--------------------- .nv.constant0._Z9addKerneliiPi --------------------------
	.section	.nv.constant0._Z9addKerneliiPi,"a",@progbits
	.sectionflags	@""
	.align	4
.nv.constant0._Z9addKerneliiPi:
	.zero		912


//--------------------- SYMBOLS --------------------------

	.type		.nv.reservedSmem.offset0,@object
	.size		.nv.reservedSmem.offset0,0x4
